//
// Generated by NVIDIA NVVM Compiler
//
// Compiler Build ID: CL-36424714
// Cuda compilation tools, release 13.0, V13.0.88
// Based on NVVM 20.0.0
//

.version 9.0
.target sm_100
.address_size 64

	// .globl	_Z16mallocThreadTestv
.extern .func  (.param .b64 func_retval0) malloc
(
	.param .b64 malloc_param_0
)
;
.extern .func  (.param .b32 func_retval0) vprintf
(
	.param .b64 vprintf_param_0,
	.param .b64 vprintf_param_1
)
;
.extern .func free
(
	.param .b64 free_param_0
)
;
// _ZZ15mallocBlockTestvE4data has been demoted
.global .align 1 .b8 $str[31] = {84, 104, 114, 101, 97, 100, 32, 37, 100, 32, 104, 97, 115, 32, 103, 111, 116, 32, 112, 111, 105, 110, 116, 101, 114, 32, 37, 112, 32, 10};

.visible .entry _Z16mallocThreadTestv()
{
	.local .align 16 .b8 	__local_depot0[16];
	.reg .b64 	%SP;
	.reg .b64 	%SPL;
	.reg .pred 	%p<2>;
	.reg .b16 	%rs<2>;
	.reg .b32 	%r<4>;
	.reg .b64 	%rd<12>;

	mov.u64 	%SPL, __local_depot0;
	cvta.local.u64 	%SP, %SPL;
	mov.b64 	%rd11, 0;
	{ // callseq 0, 0
	.param .b64 param0;
	st.param.b64 	[param0], 1024;
	.param .b64 retval0;
	call.uni (retval0), 
	malloc, 
	(
	param0
	);
	ld.param.b64 	%rd5, [retval0];
	} // callseq 0
$L__BB0_1:
	add.s64 	%rd6, %rd5, %rd11;
	mov.b16 	%rs1, 0;
	st.u8 	[%rd6], %rs1;
	add.s64 	%rd3, %rd11, 1;
	setp.lt.u64 	%p1, %rd11, 1023;
	mov.u64 	%rd11, %rd3;
	@%p1 bra 	$L__BB0_1;
	add.u64 	%rd7, %SP, 0;
	add.u64 	%rd8, %SPL, 0;
	mov.u32 	%r1, %tid.x;
	st.local.u32 	[%rd8], %r1;
	st.local.u64 	[%rd8+8], %rd5;
	mov.u64 	%rd9, $str;
	cvta.global.u64 	%rd10, %rd9;
	{ // callseq 1, 0
	.param .b64 param0;
	st.param.b64 	[param0], %rd10;
	.param .b64 param1;
	st.param.b64 	[param1], %rd7;
	.param .b32 retval0;
	call.uni (retval0), 
	vprintf, 
	(
	param0, 
	param1
	);
	ld.param.b32 	%r2, [retval0];
	} // callseq 1
	{ // callseq 2, 0
	.param .b64 param0;
	st.param.b64 	[param0], %rd5;
	call.uni 
	free, 
	(
	param0
	);
	} // callseq 2
	ret;

}
	// .globl	_Z15mallocBlockTestv
.visible .entry _Z15mallocBlockTestv()
{
	.reg .pred 	%p<4>;
	.reg .b32 	%r<68>;
	.reg .b64 	%rd<197>;
	// demoted variable
	.shared .align 8 .u64 _ZZ15mallocBlockTestvE4data;
	mov.u32 	%r1, %tid.x;
	setp.ne.s32 	%p1, %r1, 0;
	@%p1 bra 	$L__BB1_2;
	mov.u32 	%r2, %ntid.x;
	shl.b32 	%r3, %r2, 6;
	cvt.u64.u32 	%rd2, %r3;
	{ // callseq 3, 0
	.param .b64 param0;
	st.param.b64 	[param0], %rd2;
	.param .b64 retval0;
	call.uni (retval0), 
	malloc, 
	(
	param0
	);
	ld.param.b64 	%rd3, [retval0];
	} // callseq 3
	st.shared.u64 	[_ZZ15mallocBlockTestvE4data], %rd3;
$L__BB1_2:
	bar.sync 	0;
	ld.shared.u64 	%rd1, [_ZZ15mallocBlockTestvE4data];
	setp.eq.s64 	%p2, %rd1, 0;
	@%p2 bra 	$L__BB1_5;
	setp.ne.s32 	%p3, %r1, 0;
	mov.u32 	%r4, %ntid.x;
	mul.wide.u32 	%rd5, %r1, 4;
	add.s64 	%rd6, %rd1, %rd5;
	st.u32 	[%rd6], %r1;
	ld.shared.u64 	%rd7, [_ZZ15mallocBlockTestvE4data];
	add.s32 	%r5, %r4, %r1;
	mul.wide.u32 	%rd8, %r5, 4;
	add.s64 	%rd9, %rd7, %rd8;
	st.u32 	[%rd9], %r1;
	ld.shared.u64 	%rd10, [_ZZ15mallocBlockTestvE4data];
	add.s32 	%r6, %r5, %r4;
	mul.wide.u32 	%rd11, %r6, 4;
	add.s64 	%rd12, %rd10, %rd11;
	st.u32 	[%rd12], %r1;
	ld.shared.u64 	%rd13, [_ZZ15mallocBlockTestvE4data];
	add.s32 	%r7, %r6, %r4;
	mul.wide.u32 	%rd14, %r7, 4;
	add.s64 	%rd15, %rd13, %rd14;
	st.u32 	[%rd15], %r1;
	ld.shared.u64 	%rd16, [_ZZ15mallocBlockTestvE4data];
	add.s32 	%r8, %r7, %r4;
	mul.wide.u32 	%rd17, %r8, 4;
	add.s64 	%rd18, %rd16, %rd17;
	st.u32 	[%rd18], %r1;
	ld.shared.u64 	%rd19, [_ZZ15mallocBlockTestvE4data];
	add.s32 	%r9, %r8, %r4;
	mul.wide.u32 	%rd20, %r9, 4;
	add.s64 	%rd21, %rd19, %rd20;
	st.u32 	[%rd21], %r1;
	ld.shared.u64 	%rd22, [_ZZ15mallocBlockTestvE4data];
	add.s32 	%r10, %r9, %r4;
	mul.wide.u32 	%rd23, %r10, 4;
	add.s64 	%rd24, %rd22, %rd23;
	st.u32 	[%rd24], %r1;
	ld.shared.u64 	%rd25, [_ZZ15mallocBlockTestvE4data];
	add.s32 	%r11, %r10, %r4;
	mul.wide.u32 	%rd26, %r11, 4;
	add.s64 	%rd27, %rd25, %rd26;
	st.u32 	[%rd27], %r1;
	ld.shared.u64 	%rd28, [_ZZ15mallocBlockTestvE4data];
	add.s32 	%r12, %r11, %r4;
	mul.wide.u32 	%rd29, %r12, 4;
	add.s64 	%rd30, %rd28, %rd29;
	st.u32 	[%rd30], %r1;
	ld.shared.u64 	%rd31, [_ZZ15mallocBlockTestvE4data];
	add.s32 	%r13, %r12, %r4;
	mul.wide.u32 	%rd32, %r13, 4;
	add.s64 	%rd33, %rd31, %rd32;
	st.u32 	[%rd33], %r1;
	ld.shared.u64 	%rd34, [_ZZ15mallocBlockTestvE4data];
	add.s32 	%r14, %r13, %r4;
	mul.wide.u32 	%rd35, %r14, 4;
	add.s64 	%rd36, %rd34, %rd35;
	st.u32 	[%rd36], %r1;
	ld.shared.u64 	%rd37, [_ZZ15mallocBlockTestvE4data];
	add.s32 	%r15, %r14, %r4;
	mul.wide.u32 	%rd38, %r15, 4;
	add.s64 	%rd39, %rd37, %rd38;
	st.u32 	[%rd39], %r1;
	ld.shared.u64 	%rd40, [_ZZ15mallocBlockTestvE4data];
	add.s32 	%r16, %r15, %r4;
	mul.wide.u32 	%rd41, %r16, 4;
	add.s64 	%rd42, %rd40, %rd41;
	st.u32 	[%rd42], %r1;
	ld.shared.u64 	%rd43, [_ZZ15mallocBlockTestvE4data];
	add.s32 	%r17, %r16, %r4;
	mul.wide.u32 	%rd44, %r17, 4;
	add.s64 	%rd45, %rd43, %rd44;
	st.u32 	[%rd45], %r1;
	ld.shared.u64 	%rd46, [_ZZ15mallocBlockTestvE4data];
	add.s32 	%r18, %r17, %r4;
	mul.wide.u32 	%rd47, %r18, 4;
	add.s64 	%rd48, %rd46, %rd47;
	st.u32 	[%rd48], %r1;
	ld.shared.u64 	%rd49, [_ZZ15mallocBlockTestvE4data];
	add.s32 	%r19, %r18, %r4;
	mul.wide.u32 	%rd50, %r19, 4;
	add.s64 	%rd51, %rd49, %rd50;
	st.u32 	[%rd51], %r1;
	ld.shared.u64 	%rd52, [_ZZ15mallocBlockTestvE4data];
	add.s32 	%r20, %r19, %r4;
	mul.wide.u32 	%rd53, %r20, 4;
	add.s64 	%rd54, %rd52, %rd53;
	st.u32 	[%rd54], %r1;
	ld.shared.u64 	%rd55, [_ZZ15mallocBlockTestvE4data];
	add.s32 	%r21, %r20, %r4;
	mul.wide.u32 	%rd56, %r21, 4;
	add.s64 	%rd57, %rd55, %rd56;
	st.u32 	[%rd57], %r1;
	ld.shared.u64 	%rd58, [_ZZ15mallocBlockTestvE4data];
	add.s32 	%r22, %r21, %r4;
	mul.wide.u32 	%rd59, %r22, 4;
	add.s64 	%rd60, %rd58, %rd59;
	st.u32 	[%rd60], %r1;
	ld.shared.u64 	%rd61, [_ZZ15mallocBlockTestvE4data];
	add.s32 	%r23, %r22, %r4;
	mul.wide.u32 	%rd62, %r23, 4;
	add.s64 	%rd63, %rd61, %rd62;
	st.u32 	[%rd63], %r1;
	ld.shared.u64 	%rd64, [_ZZ15mallocBlockTestvE4data];
	add.s32 	%r24, %r23, %r4;
	mul.wide.u32 	%rd65, %r24, 4;
	add.s64 	%rd66, %rd64, %rd65;
	st.u32 	[%rd66], %r1;
	ld.shared.u64 	%rd67, [_ZZ15mallocBlockTestvE4data];
	add.s32 	%r25, %r24, %r4;
	mul.wide.u32 	%rd68, %r25, 4;
	add.s64 	%rd69, %rd67, %rd68;
	st.u32 	[%rd69], %r1;
	ld.shared.u64 	%rd70, [_ZZ15mallocBlockTestvE4data];
	add.s32 	%r26, %r25, %r4;
	mul.wide.u32 	%rd71, %r26, 4;
	add.s64 	%rd72, %rd70, %rd71;
	st.u32 	[%rd72], %r1;
	ld.shared.u64 	%rd73, [_ZZ15mallocBlockTestvE4data];
	add.s32 	%r27, %r26, %r4;
	mul.wide.u32 	%rd74, %r27, 4;
	add.s64 	%rd75, %rd73, %rd74;
	st.u32 	[%rd75], %r1;
	ld.shared.u64 	%rd76, [_ZZ15mallocBlockTestvE4data];
	add.s32 	%r28, %r27, %r4;
	mul.wide.u32 	%rd77, %r28, 4;
	add.s64 	%rd78, %rd76, %rd77;
	st.u32 	[%rd78], %r1;
	ld.shared.u64 	%rd79, [_ZZ15mallocBlockTestvE4data];
	add.s32 	%r29, %r28, %r4;
	mul.wide.u32 	%rd80, %r29, 4;
	add.s64 	%rd81, %rd79, %rd80;
	st.u32 	[%rd81], %r1;
	ld.shared.u64 	%rd82, [_ZZ15mallocBlockTestvE4data];
	add.s32 	%r30, %r29, %r4;
	mul.wide.u32 	%rd83, %r30, 4;
	add.s64 	%rd84, %rd82, %rd83;
	st.u32 	[%rd84], %r1;
	ld.shared.u64 	%rd85, [_ZZ15mallocBlockTestvE4data];
	add.s32 	%r31, %r30, %r4;
	mul.wide.u32 	%rd86, %r31, 4;
	add.s64 	%rd87, %rd85, %rd86;
	st.u32 	[%rd87], %r1;
	ld.shared.u64 	%rd88, [_ZZ15mallocBlockTestvE4data];
	add.s32 	%r32, %r31, %r4;
	mul.wide.u32 	%rd89, %r32, 4;
	add.s64 	%rd90, %rd88, %rd89;
	st.u32 	[%rd90], %r1;
	ld.shared.u64 	%rd91, [_ZZ15mallocBlockTestvE4data];
	add.s32 	%r33, %r32, %r4;
	mul.wide.u32 	%rd92, %r33, 4;
	add.s64 	%rd93, %rd91, %rd92;
	st.u32 	[%rd93], %r1;
	ld.shared.u64 	%rd94, [_ZZ15mallocBlockTestvE4data];
	add.s32 	%r34, %r33, %r4;
	mul.wide.u32 	%rd95, %r34, 4;
	add.s64 	%rd96, %rd94, %rd95;
	st.u32 	[%rd96], %r1;
	ld.shared.u64 	%rd97, [_ZZ15mallocBlockTestvE4data];
	add.s32 	%r35, %r34, %r4;
	mul.wide.u32 	%rd98, %r35, 4;
	add.s64 	%rd99, %rd97, %rd98;
	st.u32 	[%rd99], %r1;
	ld.shared.u64 	%rd100, [_ZZ15mallocBlockTestvE4data];
	add.s32 	%r36, %r35, %r4;
	mul.wide.u32 	%rd101, %r36, 4;
	add.s64 	%rd102, %rd100, %rd101;
	st.u32 	[%rd102], %r1;
	ld.shared.u64 	%rd103, [_ZZ15mallocBlockTestvE4data];
	add.s32 	%r37, %r36, %r4;
	mul.wide.u32 	%rd104, %r37, 4;
	add.s64 	%rd105, %rd103, %rd104;
	st.u32 	[%rd105], %r1;
	ld.shared.u64 	%rd106, [_ZZ15mallocBlockTestvE4data];
	add.s32 	%r38, %r37, %r4;
	mul.wide.u32 	%rd107, %r38, 4;
	add.s64 	%rd108, %rd106, %rd107;
	st.u32 	[%rd108], %r1;
	ld.shared.u64 	%rd109, [_ZZ15mallocBlockTestvE4data];
	add.s32 	%r39, %r38, %r4;
	mul.wide.u32 	%rd110, %r39, 4;
	add.s64 	%rd111, %rd109, %rd110;
	st.u32 	[%rd111], %r1;
	ld.shared.u64 	%rd112, [_ZZ15mallocBlockTestvE4data];
	add.s32 	%r40, %r39, %r4;
	mul.wide.u32 	%rd113, %r40, 4;
	add.s64 	%rd114, %rd112, %rd113;
	st.u32 	[%rd114], %r1;
	ld.shared.u64 	%rd115, [_ZZ15mallocBlockTestvE4data];
	add.s32 	%r41, %r40, %r4;
	mul.wide.u32 	%rd116, %r41, 4;
	add.s64 	%rd117, %rd115, %rd116;
	st.u32 	[%rd117], %r1;
	ld.shared.u64 	%rd118, [_ZZ15mallocBlockTestvE4data];
	add.s32 	%r42, %r41, %r4;
	mul.wide.u32 	%rd119, %r42, 4;
	add.s64 	%rd120, %rd118, %rd119;
	st.u32 	[%rd120], %r1;
	ld.shared.u64 	%rd121, [_ZZ15mallocBlockTestvE4data];
	add.s32 	%r43, %r42, %r4;
	mul.wide.u32 	%rd122, %r43, 4;
	add.s64 	%rd123, %rd121, %rd122;
	st.u32 	[%rd123], %r1;
	ld.shared.u64 	%rd124, [_ZZ15mallocBlockTestvE4data];
	add.s32 	%r44, %r43, %r4;
	mul.wide.u32 	%rd125, %r44, 4;
	add.s64 	%rd126, %rd124, %rd125;
	st.u32 	[%rd126], %r1;
	ld.shared.u64 	%rd127, [_ZZ15mallocBlockTestvE4data];
	add.s32 	%r45, %r44, %r4;
	mul.wide.u32 	%rd128, %r45, 4;
	add.s64 	%rd129, %rd127, %rd128;
	st.u32 	[%rd129], %r1;
	ld.shared.u64 	%rd130, [_ZZ15mallocBlockTestvE4data];
	add.s32 	%r46, %r45, %r4;
	mul.wide.u32 	%rd131, %r46, 4;
	add.s64 	%rd132, %rd130, %rd131;
	st.u32 	[%rd132], %r1;
	ld.shared.u64 	%rd133, [_ZZ15mallocBlockTestvE4data];
	add.s32 	%r47, %r46, %r4;
	mul.wide.u32 	%rd134, %r47, 4;
	add.s64 	%rd135, %rd133, %rd134;
	st.u32 	[%rd135], %r1;
	ld.shared.u64 	%rd136, [_ZZ15mallocBlockTestvE4data];
	add.s32 	%r48, %r47, %r4;
	mul.wide.u32 	%rd137, %r48, 4;
	add.s64 	%rd138, %rd136, %rd137;
	st.u32 	[%rd138], %r1;
	ld.shared.u64 	%rd139, [_ZZ15mallocBlockTestvE4data];
	add.s32 	%r49, %r48, %r4;
	mul.wide.u32 	%rd140, %r49, 4;
	add.s64 	%rd141, %rd139, %rd140;
	st.u32 	[%rd141], %r1;
	ld.shared.u64 	%rd142, [_ZZ15mallocBlockTestvE4data];
	add.s32 	%r50, %r49, %r4;
	mul.wide.u32 	%rd143, %r50, 4;
	add.s64 	%rd144, %rd142, %rd143;
	st.u32 	[%rd144], %r1;
	ld.shared.u64 	%rd145, [_ZZ15mallocBlockTestvE4data];
	add.s32 	%r51, %r50, %r4;
	mul.wide.u32 	%rd146, %r51, 4;
	add.s64 	%rd147, %rd145, %rd146;
	st.u32 	[%rd147], %r1;
	ld.shared.u64 	%rd148, [_ZZ15mallocBlockTestvE4data];
	add.s32 	%r52, %r51, %r4;
	mul.wide.u32 	%rd149, %r52, 4;
	add.s64 	%rd150, %rd148, %rd149;
	st.u32 	[%rd150], %r1;
	ld.shared.u64 	%rd151, [_ZZ15mallocBlockTestvE4data];
	add.s32 	%r53, %r52, %r4;
	mul.wide.u32 	%rd152, %r53, 4;
	add.s64 	%rd153, %rd151, %rd152;
	st.u32 	[%rd153], %r1;
	ld.shared.u64 	%rd154, [_ZZ15mallocBlockTestvE4data];
	add.s32 	%r54, %r53, %r4;
	mul.wide.u32 	%rd155, %r54, 4;
	add.s64 	%rd156, %rd154, %rd155;
	st.u32 	[%rd156], %r1;
	ld.shared.u64 	%rd157, [_ZZ15mallocBlockTestvE4data];
	add.s32 	%r55, %r54, %r4;
	mul.wide.u32 	%rd158, %r55, 4;
	add.s64 	%rd159, %rd157, %rd158;
	st.u32 	[%rd159], %r1;
	ld.shared.u64 	%rd160, [_ZZ15mallocBlockTestvE4data];
	add.s32 	%r56, %r55, %r4;
	mul.wide.u32 	%rd161, %r56, 4;
	add.s64 	%rd162, %rd160, %rd161;
	st.u32 	[%rd162], %r1;
	ld.shared.u64 	%rd163, [_ZZ15mallocBlockTestvE4data];
	add.s32 	%r57, %r56, %r4;
	mul.wide.u32 	%rd164, %r57, 4;
	add.s64 	%rd165, %rd163, %rd164;
	st.u32 	[%rd165], %r1;
	ld.shared.u64 	%rd166, [_ZZ15mallocBlockTestvE4data];
	add.s32 	%r58, %r57, %r4;
	mul.wide.u32 	%rd167, %r58, 4;
	add.s64 	%rd168, %rd166, %rd167;
	st.u32 	[%rd168], %r1;
	ld.shared.u64 	%rd169, [_ZZ15mallocBlockTestvE4data];
	add.s32 	%r59, %r58, %r4;
	mul.wide.u32 	%rd170, %r59, 4;
	add.s64 	%rd171, %rd169, %rd170;
	st.u32 	[%rd171], %r1;
	ld.shared.u64 	%rd172, [_ZZ15mallocBlockTestvE4data];
	add.s32 	%r60, %r59, %r4;
	mul.wide.u32 	%rd173, %r60, 4;
	add.s64 	%rd174, %rd172, %rd173;
	st.u32 	[%rd174], %r1;
	ld.shared.u64 	%rd175, [_ZZ15mallocBlockTestvE4data];
	add.s32 	%r61, %r60, %r4;
	mul.wide.u32 	%rd176, %r61, 4;
	add.s64 	%rd177, %rd175, %rd176;
	st.u32 	[%rd177], %r1;
	ld.shared.u64 	%rd178, [_ZZ15mallocBlockTestvE4data];
	add.s32 	%r62, %r61, %r4;
	mul.wide.u32 	%rd179, %r62, 4;
	add.s64 	%rd180, %rd178, %rd179;
	st.u32 	[%rd180], %r1;
	ld.shared.u64 	%rd181, [_ZZ15mallocBlockTestvE4data];
	add.s32 	%r63, %r62, %r4;
	mul.wide.u32 	%rd182, %r63, 4;
	add.s64 	%rd183, %rd181, %rd182;
	st.u32 	[%rd183], %r1;
	ld.shared.u64 	%rd184, [_ZZ15mallocBlockTestvE4data];
	add.s32 	%r64, %r63, %r4;
	mul.wide.u32 	%rd185, %r64, 4;
	add.s64 	%rd186, %rd184, %rd185;
	st.u32 	[%rd186], %r1;
	ld.shared.u64 	%rd187, [_ZZ15mallocBlockTestvE4data];
	add.s32 	%r65, %r64, %r4;
	mul.wide.u32 	%rd188, %r65, 4;
	add.s64 	%rd189, %rd187, %rd188;
	st.u32 	[%rd189], %r1;
	ld.shared.u64 	%rd190, [_ZZ15mallocBlockTestvE4data];
	add.s32 	%r66, %r65, %r4;
	mul.wide.u32 	%rd191, %r66, 4;
	add.s64 	%rd192, %rd190, %rd191;
	st.u32 	[%rd192], %r1;
	ld.shared.u64 	%rd193, [_ZZ15mallocBlockTestvE4data];
	add.s32 	%r67, %r66, %r4;
	mul.wide.u32 	%rd194, %r67, 4;
	add.s64 	%rd195, %rd193, %rd194;
	st.u32 	[%rd195], %r1;
	bar.sync 	0;
	@%p3 bra 	$L__BB1_5;
	ld.shared.u64 	%rd196, [_ZZ15mallocBlockTestvE4data];
	{ // callseq 4, 0
	.param .b64 param0;
	st.param.b64 	[param0], %rd196;
	call.uni 
	free, 
	(
	param0
	);
	} // callseq 4
$L__BB1_5:
	ret;

}


// ===== COMPILED SASS (sm_100) =====

	.target	sm_100

	.elftype	@"ET_EXEC"


//--------------------- .note.nv.tkinfo           --------------------------
	.section	.note.nv.tkinfo,"",@"SHT_NOTE"
	.sectionflags	@"SHF_NOTE_NV_TKINFO"
	.tkinfo
        /*0018*/ 	.word	0x00000002
        /*0030*/ 	.string	""
        /*0030*/ 	.string	"ptxas"
        /*0030*/ 	.string	"Cuda compilation tools, release 13.0, V13.0.88"
        /*0030*/ 	.string	"Build cuda_13.0.r13.0/compiler.36424714_0"
        /*0030*/ 	.string	"-arch sm_100 -m 64 "



//--------------------- .note.nv.cuinfo           --------------------------
	.section	.note.nv.cuinfo,"",@"SHT_NOTE"
	.sectionflags	@"SHF_NOTE_NV_CUINFO"
        /*0018*/ 	.short	0x0002
        /*001a*/ 	.short	0x0064
        /*001c*/ 	.short	0x0082
	.zero		2


//--------------------- .nv.info                  --------------------------
	.section	.nv.info,"",@"SHT_CUDA_INFO"
	.align	4


	//----- nvinfo : EIATTR_REGCOUNT
	.align		4
        /*0000*/ 	.byte	0x04, 0x2f
        /*0002*/ 	.short	(.L_2 - .L_1)
	.align		4
.L_1:
        /*0004*/ 	.word	index@(_Z16mallocThreadTestv)
        /*0008*/ 	.word	0x0000001a


	//----- nvinfo : EIATTR_FRAME_SIZE
	.align		4
.L_2:
        /*000c*/ 	.byte	0x04, 0x11
        /*000e*/ 	.short	(.L_4 - .L_3)
	.align		4
.L_3:
        /*0010*/ 	.word	index@(_Z16mallocThreadTestv)
        /*0014*/ 	.word	0x00000010


	//----- nvinfo : EIATTR_REGCOUNT
	.align		4
.L_4:
        /*0018*/ 	.byte	0x04, 0x2f
        /*001a*/ 	.short	(.L_6 - .L_5)
	.align		4
.L_5:
        /*001c*/ 	.word	index@(_Z15mallocBlockTestv)
        /*0020*/ 	.word	0x00000018


	//----- nvinfo : EIATTR_FRAME_SIZE
	.align		4
.L_6:
        /*0024*/ 	.byte	0x04, 0x11
        /*0026*/ 	.short	(.L_8 - .L_7)
	.align		4
.L_7:
        /*0028*/ 	.word	index@(_Z15mallocBlockTestv)
        /*002c*/ 	.word	0x00000000


	//----- nvinfo : EIATTR_MIN_STACK_SIZE
	.align		4
.L_8:
        /*0030*/ 	.byte	0x04, 0x12
        /*0032*/ 	.short	(.L_10 - .L_9)
	.align		4
.L_9:
        /*0034*/ 	.word	index@(_Z15mallocBlockTestv)
        /*0038*/ 	.word	0x00000000


	//----- nvinfo : EIATTR_MIN_STACK_SIZE
	.align		4
.L_10:
        /*003c*/ 	.byte	0x04, 0x12
        /*003e*/ 	.short	(.L_12 - .L_11)
	.align		4
.L_11:
        /*0040*/ 	.word	index@(_Z16mallocThreadTestv)
        /*0044*/ 	.word	0x00000010
.L_12:


//--------------------- .nv.compat                --------------------------
	.section	.nv.compat,"",@"SHT_CUDA_COMPAT_INFO"
	.align	4
        /*0000*/ 	.byte	0x02, 0x09, 0x00, 0x00, 0x02, 0x02, 0x01, 0x00, 0x02, 0x05, 0x05, 0x00, 0x03, 0x07, 0x01, 0x01
        /*0010*/ 	.byte	0x02, 0x03, 0x00, 0x00, 0x02, 0x06, 0x01, 0x00, 0x04, 0x0b, 0x08, 0x00, 0x09, 0x00, 0x00, 0x00
        /*0020*/ 	.byte	0x00, 0x00, 0x00, 0x00


//--------------------- .nv.info._Z15mallocBlockTestv --------------------------
	.section	.nv.info._Z15mallocBlockTestv,"",@"SHT_CUDA_INFO"
	.sectionflags	@""
	.align	4


	//----- nvinfo : EIATTR_CUDA_API_VERSION
	.align		4
        /*0000*/ 	.byte	0x04, 0x37
        /*0002*/ 	.short	(.L_14 - .L_13)
.L_13:
        /*0004*/ 	.word	0x00000082


	//----- nvinfo : EIATTR_SPARSE_MMA_MASK
	.align		4
.L_14:
        /*0008*/ 	.byte	0x03, 0x50
        /*000a*/ 	.short	0x0000


	//----- nvinfo : EIATTR_MAXREG_COUNT
	.align		4
        /*000c*/ 	.byte	0x03, 0x1b
        /*000e*/ 	.short	0x00ff


	//----- nvinfo : EIATTR_NUM_BARRIERS
	.align		4
        /*0010*/ 	.byte	0x02, 0x4c
        /*0012*/ 	.byte	0x01
	.zero		1


	//----- nvinfo : EIATTR_EXTERNS
	.align		4
        /*0014*/ 	.byte	0x04, 0x0f
        /*0016*/ 	.short	(.L_16 - .L_15)


	//   ....[0]....
	.align		4
.L_15:
        /*0018*/ 	.word	index@(malloc)


	//   ....[1]....
	.align		4
        /*001c*/ 	.word	index@(free)


	//----- nvinfo : EIATTR_MERCURY_ISA_VERSION
	.align		4
.L_16:
        /*0020*/ 	.byte	0x03, 0x5f
        /*0022*/ 	.short	0x0101


	//----- nvinfo : EIATTR_VRC_CTA_INIT_COUNT
	.align		4
        /*0024*/ 	.byte	0x02, 0x4a
	.zero		1
	.zero		1


	//----- nvinfo : EIATTR_SYSCALL_OFFSETS
	.align		4
        /*0028*/ 	.byte	0x04, 0x46
        /*002a*/ 	.short	(.L_18 - .L_17)


	//   ....[0]....
.L_17:
        /*002c*/ 	.word	0x000000b0


	//   ....[1]....
        /*0030*/ 	.word	0x00001200


	//----- nvinfo : EIATTR_EXIT_INSTR_OFFSETS
	.align		4
.L_18:
        /*0034*/ 	.byte	0x04, 0x1c
        /*0036*/ 	.short	(.L_20 - .L_19)


	//   ....[0]....
.L_19:
        /*0038*/ 	.word	0x00000180


	//   ....[1]....
        /*003c*/ 	.word	0x000011b0


	//   ....[2]....
        /*0040*/ 	.word	0x00001210


	//----- nvinfo : EIATTR_CRS_STACK_SIZE
	.align		4
.L_20:
        /*0044*/ 	.byte	0x04, 0x1e
        /*0046*/ 	.short	(.L_22 - .L_21)
.L_21:
        /*0048*/ 	.word	0x00000000


	//----- nvinfo : EIATTR_SW_WAR
	.align		4
.L_22:
        /*004c*/ 	.byte	0x04, 0x36
        /*004e*/ 	.short	(.L_24 - .L_23)
.L_23:
        /*0050*/ 	.word	0x00000008
.L_24:


//--------------------- .nv.info._Z16mallocThreadTestv --------------------------
	.section	.nv.info._Z16mallocThreadTestv,"",@"SHT_CUDA_INFO"
	.sectionflags	@""
	.align	4


	//----- nvinfo : EIATTR_CUDA_API_VERSION
	.align		4
        /*0000*/ 	.byte	0x04, 0x37
        /*0002*/ 	.short	(.L_26 - .L_25)
.L_25:
        /*0004*/ 	.word	0x00000082


	//----- nvinfo : EIATTR_SPARSE_MMA_MASK
	.align		4
.L_26:
        /*0008*/ 	.byte	0x03, 0x50
        /*000a*/ 	.short	0x0000


	//----- nvinfo : EIATTR_MAXREG_COUNT
	.align		4
        /*000c*/ 	.byte	0x03, 0x1b
        /*000e*/ 	.short	0x00ff


	//----- nvinfo : EIATTR_EXTERNS
	.align		4
        /*0010*/ 	.byte	0x04, 0x0f
        /*0012*/ 	.short	(.L_28 - .L_27)


	//   ....[0]....
	.align		4
.L_27:
        /*0014*/ 	.word	index@(malloc)


	//   ....[1]....
	.align		4
        /*0018*/ 	.word	index@(vprintf)


	//   ....[2]....
	.align		4
        /*001c*/ 	.word	index@(free)


	//----- nvinfo : EIATTR_MERCURY_ISA_VERSION
	.align		4
.L_28:
        /*0020*/ 	.byte	0x03, 0x5f
        /*0022*/ 	.short	0x0101


	//----- nvinfo : EIATTR_VRC_CTA_INIT_COUNT
	.align		4
        /*0024*/ 	.byte	0x02, 0x4a
	.zero		1
	.zero		1


	//----- nvinfo : EIATTR_SYSCALL_OFFSETS
	.align		4
        /*0028*/ 	.byte	0x04, 0x46
        /*002a*/ 	.short	(.L_30 - .L_29)


	//   ....[0]....
.L_29:
        /*002c*/ 	.word	0x000000d0


	//   ....[1]....
        /*0030*/ 	.word	0x00000280


	//   ....[2]....
        /*0034*/ 	.word	0x000002e0


	//----- nvinfo : EIATTR_EXIT_INSTR_OFFSETS
	.align		4
.L_30:
        /*0038*/ 	.byte	0x04, 0x1c
        /*003a*/ 	.short	(.L_32 - .L_31)


	//   ....[0]....
.L_31:
        /*003c*/ 	.word	0x000002f0


	//----- nvinfo : EIATTR_CRS_STACK_SIZE
	.align		4
.L_32:
        /*0040*/ 	.byte	0x04, 0x1e
        /*0042*/ 	.short	(.L_34 - .L_33)
.L_33:
        /*0044*/ 	.word	0x00000000


	//----- nvinfo : EIATTR_SW_WAR
	.align		4
.L_34:
        /*0048*/ 	.byte	0x04, 0x36
        /*004a*/ 	.short	(.L_36 - .L_35)
.L_35:
        /*004c*/ 	.word	0x00000008
.L_36:


//--------------------- .nv.callgraph             --------------------------
	.section	.nv.callgraph,"",@"SHT_CUDA_CALLGRAPH"
	.align	4
	.sectionentsize	8
	.align		4
        /*0000*/ 	.word	0x00000000
	.align		4
        /*0004*/ 	.word	0xffffffff
	.align		4
        /*0008*/ 	.word	index@(_Z15mallocBlockTestv)
	.align		4
        /*000c*/ 	.word	index@(free)
	.align		4
        /*0010*/ 	.word	index@(_Z15mallocBlockTestv)
	.align		4
        /*0014*/ 	.word	index@(malloc)
	.align		4
        /*0018*/ 	.word	index@(_Z16mallocThreadTestv)
	.align		4
        /*001c*/ 	.word	index@(free)
	.align		4
        /*0020*/ 	.word	index@(_Z16mallocThreadTestv)
	.align		4
        /*0024*/ 	.word	index@(vprintf)
	.align		4
        /*0028*/ 	.word	index@(_Z16mallocThreadTestv)
	.align		4
        /*002c*/ 	.word	index@(malloc)
	.align		4
        /*0030*/ 	.word	0x00000000
	.align		4
        /*0034*/ 	.word	0xfffffffe
	.align		4
        /*0038*/ 	.word	0x00000000
	.align		4
        /*003c*/ 	.word	0xfffffffd
	.align		4
        /*0040*/ 	.word	0x00000000
	.align		4
        /*0044*/ 	.word	0xfffffffc


//--------------------- .nv.constant4             --------------------------
	.section	.nv.constant4,"a",@progbits
	.align	8
	.align		8
.nv.constant4:
        /*0000*/ 	.dword	malloc
	.align		8
        /*0008*/ 	.dword	free
	.align		8
        /*0010*/ 	.dword	$str
	.align		8
        /*0018*/ 	.dword	vprintf


//--------------------- .text._Z15mallocBlockTestv --------------------------
	.section	.text._Z15mallocBlockTestv,"ax",@progbits
	.align	128
        .global         _Z15mallocBlockTestv
        .type           _Z15mallocBlockTestv,@function
        .size           _Z15mallocBlockTestv,(.L_x_10 - _Z15mallocBlockTestv)
        .other          _Z15mallocBlockTestv,@"STO_CUDA_ENTRY STV_DEFAULT"
_Z15mallocBlockTestv:
.text._Z15mallocBlockTestv:
[----:B------:R-:W0:Y:S01]  /*0000*/  LDC R1, c[0x0][0x37c] ;  /* 0x0000df00ff017b82 */ /* 0x000e220000000800 */
[----:B------:R-:W1:Y:S02]  /*0010*/  S2R R16, SR_TID.X ;  /* 0x0000000000107919 */ /* 0x000e640000002100 */
[----:B-1----:R-:W-:-:S13]  /*0020*/  ISETP.NE.AND P0, PT, R16, RZ, PT ;  /* 0x000000ff1000720c */ /* 0x002fda0003f05270 */
[----:B------:R-:W-:Y:S05]  /*0030*/  @P0 BRA `(.L_x_0) ;  /* 0x0000000000300947 */ /* 0x000fea0003800000 */
[----:B------:R-:W1:Y:S01]  /*0040*/  LDCU UR4, c[0x0][0x360] ;  /* 0x00006c00ff0477ac */ /* 0x000e620008000800 */
[----:B------:R-:W-:Y:S01]  /*0050*/  MOV R0, 0x0 ;  /* 0x0000000000007802 */ /* 0x000fe20000000f00 */
[----:B------:R-:W-:-:S03]  /*0060*/  HFMA2 R5, -RZ, RZ, 0, 0 ;  /* 0x00000000ff057431 */ /* 0x000fc600000001ff */
[----:B------:R2:W3:Y:S01]  /*0070*/  LDC.64 R2, c[0x4][R0] ;  /* 0x0100000000027b82 */ /* 0x0004e20000000a00 */
[----:B-1----:R-:W-:-:S06]  /*0080*/  USHF.L.U32 UR4, UR4, 0x6, URZ ;  /* 0x0000000604047899 */ /* 0x002fcc00080006ff */
[----:B--2---:R-:W-:-:S07]  /*0090*/  MOV R4, UR4 ;  /* 0x0000000400047c02 */ /* 0x004fce0008000f00 */
[----:B------:R-:W-:-:S07]  /*00a0*/  LEPC R20, `(.L_x_1) ;  /* 0x000000001014794e */ /* 0x000fce0000000000 */
[----:B0--3--:R-:W-:Y:S05]  /*00b0*/  CALL.ABS.NOINC R2 ;  /* 0x0000000002007343 */ /* 0x009fea0003c00000 */
.L_x_1:
[----:B------:R-:W0:Y:S01]  /*00c0*/  S2UR UR5, SR_CgaCtaId ;  /* 0x00000000000579c3 */ /* 0x000e220000008800 */
[----:B------:R-:W-:Y:S02]  /*00d0*/  UMOV UR4, 0x400 ;  /* 0x0000040000047882 */ /* 0x000fe40000000000 */
[----:B0-----:R-:W-:-:S09]  /*00e0*/  ULEA UR4, UR5, UR4, 0x18 ;  /* 0x0000000405047291 */ /* 0x001fd2000f8ec0ff */
[----:B------:R1:W-:Y:S03]  /*00f0*/  STS.64 [UR4], R4 ;  /* 0x00000004ff007988 */ /* 0x0003e60008000a04 */
.L_x_0:
[----:B------:R-:W-:Y:S05]  /*0100*/  WARPSYNC.ALL ;  /* 0x0000000000007948 */ /* 0x000fea0003800000 */
[----:B------:R-:W2:Y:S08]  /*0110*/  S2UR UR5, SR_CgaCtaId ;  /* 0x00000000000579c3 */ /* 0x000eb00000008800 */
[----:B------:R-:W-:Y:S06]  /*0120*/  BAR.SYNC.DEFER_BLOCKING 0x0 ;  /* 0x0000000000007b1d */ /* 0x000fec0000010000 */
[----:B------:R-:W-:-:S02]  /*0130*/  UMOV UR4, 0x400 ;  /* 0x0000040000047882 */ /* 0x000fc40000000000 */
[----:B--2---:R-:W-:-:S09]  /*0140*/  ULEA UR4, UR5, UR4, 0x18 ;  /* 0x0000000405047291 */ /* 0x004fd2000f8ec0ff */
[----:B------:R-:W2:Y:S02]  /*0150*/  LDS.64 R2, [UR4] ;  /* 0x00000004ff027984 */ /* 0x000ea40008000a00 */
[----:B--2---:R-:W-:-:S04]  /*0160*/  ISETP.NE.U32.AND P0, PT, R2, RZ, PT ;  /* 0x000000ff0200720c */ /* 0x004fc80003f05070 */
[----:B------:R-:W-:-:S13]  /*0170*/  ISETP.NE.AND.EX P0, PT, R3, RZ, PT, P0 ;  /* 0x000000ff0300720c */ /* 0x000fda0003f05300 */
[----:B------:R-:W-:Y:S05]  /*0180*/  @!P0 EXIT ;  /* 0x000000000000894d */ /* 0x000fea0003800000 */
[----:B------:R-:W2:Y:S01]  /*0190*/  LDCU.64 UR6, c[0x0][0x358] ;  /* 0x00006b00ff0677ac */ /* 0x000ea20008000a00 */
[C---:B------:R-:W-:Y:S01]  /*01a0*/  IMAD.WIDE.U32 R2, R16.reuse, 0x4, R2 ;  /* 0x0000000410027825 */ /* 0x040fe200078e0002 */
[C---:B------:R-:W-:Y:S01]  /*01b0*/  ISETP.NE.AND P0, PT, R16.reuse, RZ, PT ;  /* 0x000000ff1000720c */ /* 0x040fe20003f05270 */
[----:B------:R-:W3:Y:S03]  /*01c0*/  LDCU UR5, c[0x0][0x360] ;  /* 0x00006c00ff0577ac */ /* 0x000ee60008000800 */
[----:B--2---:R-:W-:Y:S04]  /*01d0*/  ST.E desc[UR6][R2.64], R16 ;  /* 0x0000001002007985 */ /* 0x004fe8000c101906 */
[----:B-1----:R-:W1:Y:S01]  /*01e0*/  LDS.64 R4, [UR4] ;  /* 0x00000004ff047984 */ /* 0x002e620008000a00 */
[----:B---3--:R-:W-:-:S04]  /*01f0*/  IADD3 R9, PT, PT, R16, UR5, RZ ;  /* 0x0000000510097c10 */ /* 0x008fc8000fffe0ff */
[C---:B------:R-:W-:Y:S01]  /*0200*/  IADD3 R11, PT, PT, R9.reuse, UR5, RZ ;  /* 0x00000005090b7c10 */ /* 0x040fe2000fffe0ff */
[----:B-1----:R-:W-:-:S05]  /*0210*/  IMAD.WIDE.U32 R4, R9, 0x4, R4 ;  /* 0x0000000409047825 */ /* 0x002fca00078e0004 */
[----:B------:R-:W-:Y:S04]  /*0220*/  ST.E desc[UR6][R4.64], R16 ;  /* 0x0000001004007985 */ /* 0x000fe8000c101906 */
[----:B------:R-:W1:Y:S02]  /*0230*/  LDS.64 R6, [UR4] ;  /* 0x00000004ff067984 */ /* 0x000e640008000a00 */
[C---:B-1----:R-:W-:Y:S01]  /*0240*/  IMAD.WIDE.U32 R6, R11.reuse, 0x4, R6 ;  /* 0x000000040b067825 */ /* 0x042fe200078e0006 */
[----:B------:R-:W-:-:S04]  /*0250*/  IADD3 R11, PT, PT, R11, UR5, RZ ;  /* 0x000000050b0b7c10 */ /* 0x000fc8000fffe0ff */
        /* <DEDUP_REMOVED lines=42> */
[----:B-1----:R-:W-:-:S04]  /*0500*/  IMAD.WIDE.U32 R4, R11, 0x4, R4 ;  /* 0x000000040b047825 */ /* 0x002fc800078e0004 */
[----:B------:R-:W-:Y:S01]  /*0510*/  VIADD R11, R11, UR5 ;  /* 0x000000050b0b7c36 */ /* 0x000fe20008000000 */
        /* <DEDUP_REMOVED lines=198> */
[----:B-1----:R-:W-:-:S05]  /*1180*/  IMAD.WIDE.U32 R8, R11, 0x4, R8 ;  /* 0x000000040b087825 */ /* 0x002fca00078e0008 */
[----:B------:R1:W-:Y:S01]  /*1190*/  ST.E desc[UR6][R8.64], R16 ;  /* 0x0000001008007985 */ /* 0x0003e2000c101906 */
[----:B------:R-:W-:Y:S06]  /*11a0*/  BAR.SYNC.DEFER_BLOCKING 0x0 ;  /* 0x0000000000007b1d */ /* 0x000fec0000010000 */
[----:B------:R-:W-:Y:S05]  /*11b0*/  @P0 EXIT ;  /* 0x000000000000094d */ /* 0x000fea0003800000 */
[----:B------:R-:W2:Y:S01]  /*11c0*/  LDS.64 R4, [UR4] ;  /* 0x00000004ff047984 */ /* 0x000ea20008000a00 */
[----:B------:R-:W-:-:S04]  /*11d0*/  MOV R0, 0x8 ;  /* 0x0000000800007802 */ /* 0x000fc80000000f00 */
[----:B------:R3:W4:Y:S03]  /*11e0*/  LDC.64 R2, c[0x4][R0] ;  /* 0x0100000000027b82 */ /* 0x0007260000000a00 */
[----:B------:R-:W-:-:S07]  /*11f0*/  LEPC R20, `(.L_x_2) ;  /* 0x000000001014794e */ /* 0x000fce0000000000 */
[----:B01234-:R-:W-:Y:S05]  /*1200*/  CALL.ABS.NOINC R2 ;  /* 0x0000000002007343 */ /* 0x01ffea0003c00000 */
.L_x_2:
[----:B------:R-:W-:Y:S05]  /*1210*/  EXIT ;  /* 0x000000000000794d */ /* 0x000fea0003800000 */
.L_x_3:
[----:B------:R-:W-:-:S00]  /*1220*/  BRA `(.L_x_3) ;  /* 0xfffffffc00fc7947 */ /* 0x000fc0000383ffff */
[----:B------:R-:W-:-:S00]  /*1230*/  NOP ;  /* 0x0000000000007918 */ /* 0x000fc00000000000 */
        /* <DEDUP_REMOVED lines=12> */
.L_x_10:


//--------------------- .text._Z16mallocThreadTestv --------------------------
	.section	.text._Z16mallocThreadTestv,"ax",@progbits
	.align	128
        .global         _Z16mallocThreadTestv
        .type           _Z16mallocThreadTestv,@function
        .size           _Z16mallocThreadTestv,(.L_x_11 - _Z16mallocThreadTestv)
        .other          _Z16mallocThreadTestv,@"STO_CUDA_ENTRY STV_DEFAULT"
_Z16mallocThreadTestv:
.text._Z16mallocThreadTestv:
[----:B------:R-:W0:Y:S01]  /*0000*/  LDC R1, c[0x0][0x37c] ;  /* 0x0000df00ff017b82 */ /* 0x000e220000000800 */
[----:B------:R-:W-:Y:S01]  /*0010*/  MOV R0, 0x0 ;  /* 0x0000000000007802 */ /* 0x000fe20000000f00 */
[----:B------:R-:W1:Y:S01]  /*0020*/  LDCU UR4, c[0x0][0x2f8] ;  /* 0x00005f00ff0477ac */ /* 0x000e620008000800 */
[----:B0-----:R-:W-:-:S05]  /*0030*/  VIADD R1, R1, 0xfffffff0 ;  /* 0xfffffff001017836 */ /* 0x001fca0000000000 */
[----:B------:R0:W2:Y:S01]  /*0040*/  LDC.64 R6, c[0x4][R0] ;  /* 0x0100000000067b82 */ /* 0x0000a20000000a00 */
[----:B------:R-:W3:Y:S01]  /*0050*/  LDCU UR5, c[0x0][0x2fc] ;  /* 0x00005f80ff0577ac */ /* 0x000ee20008000800 */
[----:B------:R-:W-:Y:S02]  /*0060*/  IMAD.MOV.U32 R4, RZ, RZ, 0x400 ;  /* 0x00000400ff047424 */ /* 0x000fe400078e00ff */
[----:B------:R-:W-:Y:S02]  /*0070*/  IMAD.MOV.U32 R5, RZ, RZ, RZ ;  /* 0x000000ffff057224 */ /* 0x000fe400078e00ff */
[----:B------:R-:W-:Y:S02]  /*0080*/  IMAD.MOV.U32 R23, RZ, RZ, RZ ;  /* 0x000000ffff177224 */ /* 0x000fe400078e00ff */
[----:B------:R-:W-:Y:S01]  /*0090*/  IMAD.MOV.U32 R19, RZ, RZ, RZ ;  /* 0x000000ffff137224 */ /* 0x000fe200078e00ff */
[----:B-1----:R-:W-:-:S04]  /*00a0*/  IADD3 R2, P0, PT, R1, UR4, RZ ;  /* 0x0000000401027c10 */ /* 0x002fc8000ff1e0ff */
[----:B0--3--:R-:W-:-:S09]  /*00b0*/  IADD3.X R18, PT, PT, RZ, UR5, RZ, P0, !PT ;  /* 0x00000005ff127c10 */ /* 0x009fd200087fe4ff */
[----:B------:R-:W-:-:S07]  /*00c0*/  LEPC R20, `(.L_x_4) ;  /* 0x000000001014794e */ /* 0x000fce0000000000 */
[----:B--2---:R-:W-:Y:S05]  /*00d0*/  CALL.ABS.NOINC R6 ;  /* 0x0000000006007343 */ /* 0x004fea0003c00000 */
.L_x_4:
[----:B------:R-:W0:Y:S01]  /*00e0*/  LDC.64 R6, c[0x0][0x358] ;  /* 0x0000d600ff067b82 */ /* 0x000e220000000a00 */
[----:B------:R-:W-:Y:S01]  /*00f0*/  BSSY.RECONVERGENT B0, `(.L_x_5) ;  /* 0x000000d000007945 */ /* 0x000fe20003800200 */
[----:B------:R-:W-:Y:S02]  /*0100*/  IMAD.MOV.U32 R16, RZ, RZ, R4 ;  /* 0x000000ffff107224 */ /* 0x000fe400078e0004 */
[----:B------:R-:W-:-:S07]  /*0110*/  IMAD.MOV.U32 R17, RZ, RZ, R5 ;  /* 0x000000ffff117224 */ /* 0x000fce00078e0005 */
.L_x_6:
[----:B-1----:R-:W-:Y:S02]  /*0120*/  IADD3 R4, P0, PT, R23, R16, RZ ;  /* 0x0000001017047210 */ /* 0x002fe40007f1e0ff */
[----:B0-----:R-:W-:Y:S02]  /*0130*/  R2UR UR4, R6 ;  /* 0x00000000060472ca */ /* 0x001fe400000e0000 */
[----:B------:R-:W-:Y:S01]  /*0140*/  R2UR UR5, R7 ;  /* 0x00000000070572ca */ /* 0x000fe200000e0000 */
[----:B------:R-:W-:Y:S01]  /*0150*/  IMAD.X R5, R19, 0x1, R17, P0 ;  /* 0x0000000113057824 */ /* 0x000fe200000e0611 */
[C---:B------:R-:W-:Y:S02]  /*0160*/  ISETP.GE.U32.AND P0, PT, R23.reuse, 0x3ff, PT ;  /* 0x000003ff1700780c */ /* 0x040fe40003f06070 */
[----:B------:R-:W-:Y:S02]  /*0170*/  IADD3 R23, P1, PT, R23, 0x1, RZ ;  /* 0x0000000117177810 */ /* 0x000fe40007f3e0ff */
[----:B------:R-:W-:-:S02]  /*0180*/  ISETP.GE.U32.AND.EX P0, PT, R19, RZ, PT, P0 ;  /* 0x000000ff1300720c */ /* 0x000fc40003f06100 */
[----:B------:R-:W-:-:S05]  /*0190*/  IADD3.X R19, PT, PT, RZ, R19, RZ, P1, !PT ;  /* 0x00000013ff137210 */ /* 0x000fca0000ffe4ff */
[----:B------:R1:W-:Y:S06]  /*01a0*/  ST.E.U8 desc[UR4][R4.64], RZ ;  /* 0x000000ff04007985 */ /* 0x0003ec000c101104 */
[----:B------:R-:W-:Y:S05]  /*01b0*/  @!P0 BRA `(.L_x_6) ;  /* 0xfffffffc00d88947 */ /* 0x000fea000383ffff */
[----:B------:R-:W-:Y:S05]  /*01c0*/  BSYNC.RECONVERGENT B0 ;  /* 0x0000000000007941 */ /* 0x000fea0003800200 */
.L_x_5:
[----:B------:R-:W0:Y:S01]  /*01d0*/  S2R R10, SR_TID.X ;  /* 0x00000000000a7919 */ /* 0x000e220000002100 */
[----:B------:R-:W-:Y:S01]  /*01e0*/  MOV R0, 0x18 ;  /* 0x0000001800007802 */ /* 0x000fe20000000f00 */
[----:B------:R-:W1:Y:S01]  /*01f0*/  LDCU.64 UR4, c[0x4][0x10] ;  /* 0x01000200ff0477ac */ /* 0x000e620008000a00 */
[----:B------:R-:W-:Y:S01]  /*0200*/  IMAD.MOV.U32 R6, RZ, RZ, R2 ;  /* 0x000000ffff067224 */ /* 0x000fe200078e0002 */
[----:B------:R2:W-:Y:S01]  /*0210*/  STL.64 [R1+0x8], R16 ;  /* 0x0000081001007387 */ /* 0x0005e20000100a00 */
[----:B------:R2:W3:Y:S01]  /*0220*/  LDC.64 R8, c[0x4][R0] ;  /* 0x0100000000087b82 */ /* 0x0004e20000000a00 */
[----:B------:R-:W-:Y:S01]  /*0230*/  MOV R7, R18 ;  /* 0x0000001200077202 */ /* 0x000fe20000000f00 */
[----:B-1----:R-:W-:Y:S02]  /*0240*/  IMAD.U32 R4, RZ, RZ, UR4 ;  /* 0x00000004ff047e24 */ /* 0x002fe4000f8e00ff */
[----:B------:R-:W-:Y:S01]  /*0250*/  IMAD.U32 R5, RZ, RZ, UR5 ;  /* 0x00000005ff057e24 */ /* 0x000fe2000f8e00ff */
[----:B0-----:R2:W-:Y:S06]  /*0260*/  STL [R1], R10 ;  /* 0x0000000a01007387 */ /* 0x0015ec0000100800 */
[----:B------:R-:W-:-:S07]  /*0270*/  LEPC R20, `(.L_x_7) ;  /* 0x000000001014794e */ /* 0x000fce0000000000 */
[----:B--23--:R-:W-:Y:S05]  /*0280*/  CALL.ABS.NOINC R8 ;  /* 0x0000000008007343 */ /* 0x00cfea0003c00000 */
.L_x_7:
[----:B------:R-:W-:Y:S01]  /*0290*/  MOV R0, 0x8 ;  /* 0x0000000800007802 */ /* 0x000fe20000000f00 */
[----:B------:R-:W-:Y:S02]  /*02a0*/  IMAD.MOV.U32 R4, RZ, RZ, R16 ;  /* 0x000000ffff047224 */ /* 0x000fe400078e0010 */
[----:B------:R-:W-:Y:S01]  /*02b0*/  IMAD.MOV.U32 R5, RZ, RZ, R17 ;  /* 0x000000ffff057224 */ /* 0x000fe200078e0011 */
[----:B------:R0:W1:Y:S06]  /*02c0*/  LDC.64 R2, c[0x4][R0] ;  /* 0x0100000000027b82 */ /* 0x00006c0000000a00 */
[----:B------:R-:W-:-:S07]  /*02d0*/  LEPC R20, `(.L_x_8) ;  /* 0x000000001014794e */ /* 0x000fce0000000000 */
[----:B01----:R-:W-:Y:S05]  /*02e0*/  CALL.ABS.NOINC R2 ;  /* 0x0000000002007343 */ /* 0x003fea0003c00000 */
.L_x_8:
[----:B------:R-:W-:Y:S05]  /*02f0*/  EXIT ;  /* 0x000000000000794d */ /* 0x000fea0003800000 */
.L_x_9:
        /* <DEDUP_REMOVED lines=16> */
.L_x_11:


//--------------------- .nv.global.init           --------------------------
	.section	.nv.global.init,"aw",@progbits
.nv.global.init:
	.type		$str,@object
	.size		$str,(.L_0 - $str)
$str:
        /*0000*/ 	.byte	0x54, 0x68, 0x72, 0x65, 0x61, 0x64, 0x20, 0x25, 0x64, 0x20, 0x68, 0x61, 0x73, 0x20, 0x67, 0x6f
        /*0010*/ 	.byte	0x74, 0x20, 0x70, 0x6f, 0x69, 0x6e, 0x74, 0x65, 0x72, 0x20, 0x25, 0x70, 0x20, 0x0a, 0x00
.L_0:


//--------------------- .nv.shared._Z15mallocBlockTestv --------------------------
	.section	.nv.shared._Z15mallocBlockTestv,"aw",@nobits
	.sectionflags	@""
	.align	8
.nv.shared._Z15mallocBlockTestv:
	.zero		1032


//--------------------- .nv.shared.reserved.0     --------------------------
	.section	.nv.shared.reserved.0,"aw",@nobits
	.weak		__nv_reservedSMEM_offset_0_alias
	.size		__nv_reservedSMEM_offset_0_alias, 0, 64
	.other		__nv_reservedSMEM_offset_0_alias,@"STO_CUDA_RESERVED_SHARED STV_DEFAULT"
__nv_reservedSMEM_offset_0_alias:
	.zero		0
	.zero		64


//--------------------- .nv.constant0._Z15mallocBlockTestv --------------------------
	.section	.nv.constant0._Z15mallocBlockTestv,"a",@progbits
	.sectionflags	@""
	.align	4
.nv.constant0._Z15mallocBlockTestv:
	.zero		896


//--------------------- .nv.constant0._Z16mallocThreadTestv --------------------------
	.section	.nv.constant0._Z16mallocThreadTestv,"a",@progbits
	.sectionflags	@""
	.align	4
.nv.constant0._Z16mallocThreadTestv:
	.zero		896


//--------------------- SYMBOLS --------------------------

	.type		.nv.reservedSmem.offset0,@object
	.size		.nv.reservedSmem.offset0,0x4
	.type		.nv.reservedSmem.cap,@object
	.size		.nv.reservedSmem.cap,0x4
	.type		malloc,@function
	.type		free,@function
	.type		vprintf,@function
